	.headerflags	@"EF_CUDA_TEXMODE_UNIFIED EF_CUDA_64BIT_ADDRESS EF_CUDA_ACCELERATORS EF_CUDA_SM90 EF_CUDA_VIRTUAL_SM(EF_CUDA_SM90)"
	.elftype	@"ET_EXEC"


//--------------------- .nv.info                  --------------------------
	.section	.nv.info,"",@"SHT_CUDA_INFO"
	.align	4


	//----- nvinfo : EIATTR_REGCOUNT
	.align		4
        /*0000*/ 	.byte	0x04, 0x2f
        /*0002*/ 	.short	(.L_1 - .L_0)
	.align		4
.L_0:
        /*0004*/ 	.word	index@(triton_poi_fused_max_pool2d_with_indices_20)
        /*0008*/ 	.word	0x0000001e


	//----- nvinfo : EIATTR_MIN_STACK_SIZE
	.align		4
.L_1:
        /*000c*/ 	.byte	0x04, 0x12
        /*000e*/ 	.short	(.L_3 - .L_2)
	.align		4
.L_2:
        /*0010*/ 	.word	index@(triton_poi_fused_max_pool2d_with_indices_20)
        /*0014*/ 	.word	0x00000000


	//----- nvinfo : EIATTR_FRAME_SIZE
	.align		4
.L_3:
        /*0018*/ 	.byte	0x04, 0x11
        /*001a*/ 	.short	(.L_5 - .L_4)
	.align		4
.L_4:
        /*001c*/ 	.word	index@(triton_poi_fused_max_pool2d_with_indices_20)
        /*0020*/ 	.word	0x00000000


	//----- nvinfo : EIATTR_MIN_STACK_SIZE
	.align		4
.L_5:
        /*0024*/ 	.byte	0x04, 0x12
        /*0026*/ 	.short	(.L_7 - .L_6)
	.align		4
.L_6:
        /*0028*/ 	.word	index@(triton_poi_fused_max_pool2d_with_indices_20)
        /*002c*/ 	.word	0x00000000
.L_7:


//--------------------- .nv.info.triton_poi_fused_max_pool2d_with_indices_20 --------------------------
	.section	.nv.info.triton_poi_fused_max_pool2d_with_indices_20,"",@"SHT_CUDA_INFO"
	.sectionflags	@""
	.align	4


	//----- nvinfo : EIATTR_CUDA_API_VERSION
	.align		4
        /*0000*/ 	.byte	0x04, 0x37
        /*0002*/ 	.short	(.L_9 - .L_8)
.L_8:
        /*0004*/ 	.word	0x0000007c


	//----- nvinfo : EIATTR_KPARAM_INFO
	.align		4
.L_9:
        /*0008*/ 	.byte	0x04, 0x17
        /*000a*/ 	.short	(.L_11 - .L_10)
.L_10:
        /*000c*/ 	.word	0x00000000
        /*0010*/ 	.short	0x0004
        /*0012*/ 	.short	0x001c
        /*0014*/ 	.byte	0x00, 0xf0, 0x11, 0x00


	//----- nvinfo : EIATTR_KPARAM_INFO
	.align		4
.L_11:
        /*0018*/ 	.byte	0x04, 0x17
        /*001a*/ 	.short	(.L_13 - .L_12)
.L_12:
        /*001c*/ 	.word	0x00000000
        /*0020*/ 	.short	0x0003
        /*0022*/ 	.short	0x0018
        /*0024*/ 	.byte	0x00, 0xf0, 0x11, 0x00


	//----- nvinfo : EIATTR_KPARAM_INFO
	.align		4
.L_13:
        /*0028*/ 	.byte	0x04, 0x17
        /*002a*/ 	.short	(.L_15 - .L_14)
.L_14:
        /*002c*/ 	.word	0x00000000
        /*0030*/ 	.short	0x0002
        /*0032*/ 	.short	0x0010
        /*0034*/ 	.byte	0x00, 0xf4, 0x21, 0x00


	//----- nvinfo : EIATTR_KPARAM_INFO
	.align		4
.L_15:
        /*0038*/ 	.byte	0x04, 0x17
        /*003a*/ 	.short	(.L_17 - .L_16)
.L_16:
        /*003c*/ 	.word	0x00000000
        /*0040*/ 	.short	0x0001
        /*0042*/ 	.short	0x0008
        /*0044*/ 	.byte	0x00, 0xf4, 0x21, 0x00


	//----- nvinfo : EIATTR_KPARAM_INFO
	.align		4
.L_17:
        /*0048*/ 	.byte	0x04, 0x17
        /*004a*/ 	.short	(.L_19 - .L_18)
.L_18:
        /*004c*/ 	.word	0x00000000
        /*0050*/ 	.short	0x0000
        /*0052*/ 	.short	0x0000
        /*0054*/ 	.byte	0x00, 0xf4, 0x21, 0x00


	//----- nvinfo : EIATTR_SPARSE_MMA_MASK
	.align		4
.L_19:
        /*0058*/ 	.byte	0x03, 0x50
        /*005a*/ 	.short	0x0000


	//----- nvinfo : EIATTR_MAXREG_COUNT
	.align		4
        /*005c*/ 	.byte	0x03, 0x1b
        /*005e*/ 	.short	0x00ff


	//----- nvinfo : EIATTR_EXIT_INSTR_OFFSETS
	.align		4
        /*0060*/ 	.byte	0x04, 0x1c
        /*0062*/ 	.short	(.L_21 - .L_20)


	//   ....[0]....
.L_20:
        /*0064*/ 	.word	0x000006c0


	//   ....[1]....
        /*0068*/ 	.word	0x000006f0


	//----- nvinfo : EIATTR_REQNTID
	.align		4
.L_21:
        /*006c*/ 	.byte	0x04, 0x10
        /*006e*/ 	.short	(.L_23 - .L_22)
.L_22:
        /*0070*/ 	.word	0x00000080
        /*0074*/ 	.word	0x00000001
        /*0078*/ 	.word	0x00000001


	//----- nvinfo : EIATTR_CBANK_PARAM_SIZE
	.align		4
.L_23:
        /*007c*/ 	.byte	0x03, 0x19
        /*007e*/ 	.short	0x0020


	//----- nvinfo : EIATTR_PARAM_CBANK
	.align		4
        /*0080*/ 	.byte	0x04, 0x0a
        /*0082*/ 	.short	(.L_25 - .L_24)
	.align		4
.L_24:
        /*0084*/ 	.word	index@(.nv.constant0.triton_poi_fused_max_pool2d_with_indices_20)
        /*0088*/ 	.short	0x0210
        /*008a*/ 	.short	0x0020


	//----- nvinfo : EIATTR_SW_WAR
	.align		4
.L_25:
        /*008c*/ 	.byte	0x04, 0x36
        /*008e*/ 	.short	(.L_27 - .L_26)
.L_26:
        /*0090*/ 	.word	0x00000008
.L_27:


//--------------------- .nv.callgraph             --------------------------
	.section	.nv.callgraph,"",@"SHT_CUDA_CALLGRAPH"
	.align	4
	.sectionentsize	8
	.align		4
        /*0000*/ 	.word	0x00000000
	.align		4
        /*0004*/ 	.word	0xffffffff
	.align		4
        /*0008*/ 	.word	0x00000000
	.align		4
        /*000c*/ 	.word	0xfffffffe
	.align		4
        /*0010*/ 	.word	0x00000000
	.align		4
        /*0014*/ 	.word	0xfffffffd
	.align		4
        /*0018*/ 	.word	0x00000000
	.align		4
        /*001c*/ 	.word	0xfffffffc


//--------------------- .text.triton_poi_fused_max_pool2d_with_indices_20 --------------------------
	.section	.text.triton_poi_fused_max_pool2d_with_indices_20,"ax",@progbits
	.sectionflags	@"SHF_BARRIERS=1"
	.align	128
        .global         triton_poi_fused_max_pool2d_with_indices_20
        .type           triton_poi_fused_max_pool2d_with_indices_20,@function
        .size           triton_poi_fused_max_pool2d_with_indices_20,(.L_x_1 - triton_poi_fused_max_pool2d_with_indices_20)
        .other          triton_poi_fused_max_pool2d_with_indices_20,@"STO_CUDA_ENTRY STV_DEFAULT"
triton_poi_fused_max_pool2d_with_indices_20:
.text.triton_poi_fused_max_pool2d_with_indices_20:
[----:B------:R-:W0:Y:S01]  /*0000*/  LDC R1, c[0x0][0x28] ;  /* 0x00000a00ff017b82 */ /* 0x000e220000000800 */
[----:B------:R-:W1:Y:S07]  /*0010*/  S2R R0, SR_CTAID.X ;  /* 0x0000000000007919 */ /* 0x000e6e0000002500 */
[----:B------:R-:W2:Y:S01]  /*0020*/  LDC.64 R2, c[0x0][0x210] ;  /* 0x00008400ff027b82 */ /* 0x000ea20000000a00 */
[----:B------:R-:W-:Y:S01]  /*0030*/  IMAD.MOV.U32 R13, RZ, RZ, RZ ;  /* 0x000000ffff0d7224 */ /* 0x000fe200078e00ff */
[----:B------:R-:W3:Y:S01]  /*0040*/  S2R R12, SR_TID.X ;  /* 0x00000000000c7919 */ /* 0x000ee20000002100 */
[----:B------:R-:W4:Y:S01]  /*0050*/  S2R R11, SR_CTAID.Y ;  /* 0x00000000000b7919 */ /* 0x000f220000002600 */
[----:B------:R-:W-:Y:S01]  /*0060*/  CS2R R16, SRZ ;  /* 0x0000000000107805 */ /* 0x000fe2000001ff00 */
[----:B------:R-:W-:Y:S01]  /*0070*/  ULDC.64 UR6, c[0x0][0x208] ;  /* 0x0000820000067ab9 */ /* 0x000fe20000000a00 */
[----:B------:R-:W-:-:S02]  /*0080*/  IMAD.MOV.U32 R22, RZ, RZ, RZ ;  /* 0x000000ffff167224 */ /* 0x000fc400078e00ff */
[----:B------:R-:W-:Y:S02]  /*0090*/  IMAD.MOV.U32 R21, RZ, RZ, RZ ;  /* 0x000000ffff157224 */ /* 0x000fe400078e00ff */
[----:B------:R-:W-:Y:S02]  /*00a0*/  IMAD.MOV.U32 R27, RZ, RZ, RZ ;  /* 0x000000ffff1b7224 */ /* 0x000fe400078e00ff */
[----:B------:R-:W-:Y:S01]  /*00b0*/  IMAD.MOV.U32 R24, RZ, RZ, RZ ;  /* 0x000000ffff187224 */ /* 0x000fe200078e00ff */
[----:B------:R-:W5:Y:S01]  /*00c0*/  S2UR UR5, SR_CgaCtaId ;  /* 0x00000000000579c3 */ /* 0x000f620000008800 */
[----:B------:R-:W-:Y:S01]  /*00d0*/  UMOV UR4, 0x400 ;  /* 0x0000040000047882 */ /* 0x000fe20000000000 */
[----:B------:R-:W-:Y:S01]  /*00e0*/  ULDC.64 UR8, c[0x0][0x220] ;  /* 0x0000880000087ab9 */ /* 0x000fe20000000a00 */
[----:B-1----:R-:W-:Y:S02]  /*00f0*/  SHF.R.S32.HI R5, RZ, 0x1f, R0 ;  /* 0x0000001fff057819 */ /* 0x002fe40000011400 */
[----:B------:R-:W-:-:S02]  /*0100*/  ISETP.GE.AND P0, PT, R0, 0x10, PT ;  /* 0x000000100000780c */ /* 0x000fc40003f06270 */
[----:B------:R-:W-:Y:S02]  /*0110*/  LEA.HI R5, R5, R0, RZ, 0x2 ;  /* 0x0000000005057211 */ /* 0x000fe400078f10ff */
[----:B---3--:R-:W-:Y:S02]  /*0120*/  LOP3.LUT R10, R12, 0x7f, RZ, 0xc0, !PT ;  /* 0x0000007f0c0a7812 */ /* 0x008fe400078ec0ff */
[C---:B------:R-:W-:Y:S01]  /*0130*/  LOP3.LUT R7, R5.reuse, 0x7ffffffc, RZ, 0xc0, !PT ;  /* 0x7ffffffc05077812 */ /* 0x040fe200078ec0ff */
[----:B------:R-:W-:Y:S01]  /*0140*/  IMAD.SHL.U32 R5, R5, 0x4, RZ ;  /* 0x0000000405057824 */ /* 0x000fe200078e00ff */
[----:B----4-:R-:W-:-:S03]  /*0150*/  PRMT R14, R10, 0x6540, R11 ;  /* 0x000065400a0e7816 */ /* 0x010fc6000000000b */
[----:B------:R-:W-:Y:S01]  /*0160*/  IMAD.IADD R7, R0, 0x1, -R7 ;  /* 0x0000000100077824 */ /* 0x000fe200078e0a07 */
[----:B------:R-:W-:Y:S02]  /*0170*/  LOP3.LUT R20, R5, 0xfffffff0, RZ, 0xc0, !PT ;  /* 0xfffffff005147812 */ /* 0x000fe400078ec0ff */
[----:B------:R-:W-:-:S03]  /*0180*/  LEA R15, R14, 0x2000, 0x6 ;  /* 0x000020000e0f7811 */ /* 0x000fc600078e30ff */
[----:B------:R-:W-:-:S04]  /*0190*/  IMAD R20, R7, 0x2, R20 ;  /* 0x0000000207147824 */ /* 0x000fc800078e0214 */
[----:B------:R-:W-:Y:S02]  /*01a0*/  VIADD R4, R20, 0x1 ;  /* 0x0000000114047836 */ /* 0x000fe40000000000 */
[C---:B------:R-:W-:Y:S02]  /*01b0*/  IMAD R7, R14.reuse, 0x40, R20 ;  /* 0x000000400e077824 */ /* 0x040fe400078e0214 */
[----:B------:R-:W-:Y:S02]  /*01c0*/  IMAD R19, R14, 0x40, R4 ;  /* 0x000000400e137824 */ /* 0x000fe400078e0204 */
[----:B--2---:R-:W-:-:S04]  /*01d0*/  IMAD.WIDE R6, R7, 0x4, R2 ;  /* 0x0000000407067825 */ /* 0x004fc800078e0202 */
[----:B------:R-:W-:Y:S01]  /*01e0*/  IMAD.IADD R5, R20, 0x1, R15 ;  /* 0x0000000114057824 */ /* 0x000fe200078e020f */
[----:B------:R1:W2:Y:S01]  /*01f0*/  @!P0 LDG.E.EL R13, desc[UR6][R6.64] ;  /* 0x00000006060d8981 */ /* 0x0002a2000c2e1900 */
[----:B------:R-:W-:-:S04]  /*0200*/  IMAD.WIDE R18, R19, 0x4, R2 ;  /* 0x0000000413127825 */ /* 0x000fc800078e0202 */
[----:B------:R-:W-:Y:S01]  /*0210*/  IMAD.IADD R9, R15, 0x1, R4 ;  /* 0x000000010f097824 */ /* 0x000fe200078e0204 */
[----:B------:R3:W2:Y:S01]  /*0220*/  @!P0 LDG.E.EL R16, desc[UR6][R18.64] ;  /* 0x0000000612108981 */ /* 0x0006a2000c2e1900 */
[----:B------:R-:W-:Y:S02]  /*0230*/  VIADD R8, R20, 0x8 ;  /* 0x0000000814087836 */ /* 0x000fe40000000000 */
[----:B------:R-:W-:-:S04]  /*0240*/  IMAD.WIDE R4, R5, 0x4, R2 ;  /* 0x0000000405047825 */ /* 0x000fc800078e0202 */
[----:B-1----:R-:W-:Y:S01]  /*0250*/  IMAD.WIDE R6, R9, 0x4, R2 ;  /* 0x0000000409067825 */ /* 0x002fe200078e0202 */
[----:B------:R1:W4:Y:S03]  /*0260*/  @!P0 LDG.E.EL R17, desc[UR6][R4.64] ;  /* 0x0000000604118981 */ /* 0x000326000c2e1900 */
[--C-:B------:R-:W-:Y:S01]  /*0270*/  IMAD R23, R14, 0x40, R8.reuse ;  /* 0x000000400e177824 */ /* 0x100fe200078e0208 */
[----:B------:R1:W4:Y:S01]  /*0280*/  @!P0 LDG.E.EL R22, desc[UR6][R6.64] ;  /* 0x0000000606168981 */ /* 0x000322000c2e1900 */
[----:B------:R-:W-:Y:S02]  /*0290*/  IMAD.IADD R25, R15, 0x1, R8 ;  /* 0x000000010f197824 */ /* 0x000fe400078e0208 */
[----:B------:R-:W-:-:S04]  /*02a0*/  IMAD.WIDE R8, R23, 0x4, R2 ;  /* 0x0000000417087825 */ /* 0x000fc800078e0202 */
[----:B------:R-:W-:Y:S01]  /*02b0*/  VIADD R20, R20, 0x9 ;  /* 0x0000000914147836 */ /* 0x000fe20000000000 */
[----:B------:R5:W4:Y:S01]  /*02c0*/  @!P0 LDG.E.EL R21, desc[UR6][R8.64] ;  /* 0x0000000608158981 */ /* 0x000b22000c2e1900 */
[----:B---3--:R-:W-:-:S04]  /*02d0*/  IMAD.WIDE R18, R25, 0x4, R2 ;  /* 0x0000000419127825 */ /* 0x008fc800078e0202 */
[--C-:B------:R-:W-:Y:S01]  /*02e0*/  IMAD R23, R14, 0x40, R20.reuse ;  /* 0x000000400e177824 */ /* 0x100fe200078e0214 */
[----:B------:R-:W3:Y:S01]  /*02f0*/  @!P0 LDG.E.EL R27, desc[UR6][R18.64] ;  /* 0x00000006121b8981 */ /* 0x000ee2000c2e1900 */
[----:B------:R-:W-:Y:S02]  /*0300*/  IMAD.IADD R15, R15, 0x1, R20 ;  /* 0x000000010f0f7824 */ /* 0x000fe400078e0214 */
[----:B-1----:R-:W-:-:S04]  /*0310*/  IMAD.WIDE R4, R23, 0x4, R2 ;  /* 0x0000000417047825 */ /* 0x002fc800078e0202 */
[----:B------:R-:W-:Y:S01]  /*0320*/  IMAD.MOV.U32 R14, RZ, RZ, RZ ;  /* 0x000000ffff0e7224 */ /* 0x000fe200078e00ff */
[----:B------:R1:W3:Y:S01]  /*0330*/  @!P0 LDG.E.EL R24, desc[UR6][R4.64] ;  /* 0x0000000604188981 */ /* 0x0002e2000c2e1900 */
[----:B------:R-:W-:-:S05]  /*0340*/  IMAD.WIDE R2, R15, 0x4, R2 ;  /* 0x000000040f027825 */ /* 0x000fca00078e0202 */
[----:B------:R1:W3:Y:S01]  /*0350*/  @!P0 LDG.E.EL R14, desc[UR6][R2.64] ;  /* 0x00000006020e8981 */ /* 0x0002e2000c2e1900 */
[----:B-----5:R-:W-:Y:S01]  /*0360*/  UPRMT UR4, UR5, 0x654, UR4 ;  /* 0x0000065405047896 */ /* 0x020fe20008000004 */
[----:B0-----:R-:W-:Y:S01]  /*0370*/  IMAD.SHL.U32 R6, R12, 0x2, RZ ;  /* 0x000000020c067824 */ /* 0x001fe200078e00ff */
[----:B------:R-:W-:Y:S01]  /*0380*/  SHF.R.S32.HI R8, RZ, 0x17, R11 ;  /* 0x00000017ff087819 */ /* 0x000fe2000001140b */
[----:B-1----:R-:W0:Y:S01]  /*0390*/  LDC.64 R4, c[0x0][0x218] ;  /* 0x00008600ff047b82 */ /* 0x002e220000000a00 */
[----:B------:R-:W-:Y:S02]  /*03a0*/  P2R R2, PR, RZ, 0x1 ;  /* 0x00000001ff027803 */ /* 0x000fe40000000000 */
[----:B------:R-:W-:Y:S02]  /*03b0*/  LEA R7, R10, UR4, 0x2 ;  /* 0x000000040a077c11 */ /* 0x000fe4000f8e10ff */
[----:B------:R-:W-:Y:S02]  /*03c0*/  LOP3.LUT R6, R6, 0xfe, RZ, 0xc0, !PT ;  /* 0x000000fe06067812 */ /* 0x000fe400078ec0ff */
[----:B------:R-:W-:-:S02]  /*03d0*/  SGXT R8, R8, 0x1 ;  /* 0x000000010808781a */ /* 0x000fc40000000200 */
[----:B------:R-:W-:-:S04]  /*03e0*/  PRMT R11, R6, 0x6540, R11 ;  /* 0x00006540060b7816 */ /* 0x000fc8000000000b */
[----:B------:R-:W-:-:S04]  /*03f0*/  LEA.HI R8, R8, R11, RZ, 0x9 ;  /* 0x0000000b08087211 */ /* 0x000fc800078f48ff */
[C---:B------:R-:W-:Y:S01]  /*0400*/  LOP3.LUT R12, R8.reuse, 0xfffffe00, RZ, 0xc0, !PT ;  /* 0xfffffe00080c7812 */ /* 0x040fe200078ec0ff */
[----:B------:R-:W-:-:S04]  /*0410*/  IMAD.SHL.U32 R8, R8, 0x10, RZ ;  /* 0x0000001008087824 */ /* 0x000fc800078e00ff */
[----:B------:R-:W-:Y:S01]  /*0420*/  IMAD.IADD R11, R11, 0x1, -R12 ;  /* 0x000000010b0b7824 */ /* 0x000fe200078e0a0c */
[----:B------:R-:W-:-:S03]  /*0430*/  LOP3.LUT R8, R8, 0xffffe000, RZ, 0xc0, !PT ;  /* 0xffffe00008087812 */ /* 0x000fc600078ec0ff */
[----:B------:R-:W-:-:S04]  /*0440*/  IMAD R11, R0, 0x200, R11 ;  /* 0x00000200000b7824 */ /* 0x000fc800078e020b */
[----:B------:R-:W-:-:S04]  /*0450*/  IMAD.IADD R11, R11, 0x1, R8 ;  /* 0x000000010b0b7824 */ /* 0x000fc800078e0208 */
[----:B0-----:R-:W-:Y:S01]  /*0460*/  IMAD.WIDE R4, R11, 0x4, R4 ;  /* 0x000000040b047825 */ /* 0x001fe200078e0204 */
[C---:B--2---:R-:W-:Y:S02]  /*0470*/  FSETP.GT.AND P5, PT, R16.reuse, R13, PT ;  /* 0x0000000d1000720b */ /* 0x044fe40003fa4000 */
[----:B------:R-:W-:Y:S02]  /*0480*/  FSETP.NAN.AND P1, PT, R16, R16, PT ;  /* 0x000000101000720b */ /* 0x000fe40003f28000 */
[----:B----4-:R-:W-:-:S09]  /*0490*/  FSETP.GT.AND P4, PT, R22, R17, PT ;  /* 0x000000111600720b */ /* 0x010fd20003f84000 */
[----:B------:R-:W-:Y:S02]  /*04a0*/  @!P5 FSEL R16, R16, R13, P1 ;  /* 0x0000000d1010d208 */ /* 0x000fe40000800000 */
[C---:B------:R-:W-:Y:S02]  /*04b0*/  FSETP.NAN.AND P3, PT, R22.reuse, R22, PT ;  /* 0x000000161600720b */ /* 0x040fe40003f68000 */
[----:B------:R-:W-:Y:S02]  /*04c0*/  FSETP.NAN.AND P2, PT, R21, R21, PT ;  /* 0x000000151500720b */ /* 0x000fe40003f48000 */
[----:B---3--:R-:W-:Y:S02]  /*04d0*/  FSETP.NAN.AND P1, PT, R27, R27, PT ;  /* 0x0000001b1b00720b */ /* 0x008fe40003f28000 */
[----:B------:R-:W-:Y:S02]  /*04e0*/  @!P4 FSEL R22, R22, R17, P3 ;  /* 0x000000111616c208 */ /* 0x000fe40001800000 */
[----:B------:R-:W-:-:S02]  /*04f0*/  FSETP.GEU.AND P3, PT, R16, R21, PT ;  /* 0x000000151000720b */ /* 0x000fc40003f6e000 */
[----:B------:R-:W-:-:S05]  /*0500*/  FSETP.NAN.AND P6, PT, R24, R24, PT ;  /* 0x000000181800720b */ /* 0x000fca0003fc8000 */
[----:B------:R-:W-:Y:S02]  /*0510*/  @!P2 FSEL R21, R21, R16, !P3 ;  /* 0x000000101515a208 */ /* 0x000fe40005800000 */
[----:B------:R-:W-:Y:S02]  /*0520*/  FSETP.GEU.AND P2, PT, R22, R27, PT ;  /* 0x0000001b1600720b */ /* 0x000fe40003f4e000 */
[----:B------:R-:W-:Y:S02]  /*0530*/  FSETP.NAN.AND P0, PT, R14, R14, PT ;  /* 0x0000000e0e00720b */ /* 0x000fe40003f08000 */
[----:B------:R-:W-:Y:S02]  /*0540*/  @!P1 FSEL R27, R27, R22, !P2 ;  /* 0x000000161b1b9208 */ /* 0x000fe40005000000 */
[----:B------:R-:W-:-:S04]  /*0550*/  FSETP.GEU.AND P1, PT, R21, R24, PT ;  /* 0x000000181500720b */ /* 0x000fc80003f2e000 */
[----:B------:R-:W-:Y:S02]  /*0560*/  @!P6 SEL R24, R24, R21, !P1 ;  /* 0x000000151818e207 */ /* 0x000fe40004800000 */
[----:B------:R-:W-:-:S04]  /*0570*/  FSETP.GEU.AND P6, PT, R27, R14, PT ;  /* 0x0000000e1b00720b */ /* 0x000fc80003fce000 */
[----:B------:R-:W-:Y:S01]  /*0580*/  @!P0 SEL R14, R14, R27, !P6 ;  /* 0x0000001b0e0e8207 */ /* 0x000fe20007000000 */
[----:B------:R-:W-:Y:S04]  /*0590*/  STS [R7], R24 ;  /* 0x0000001807007388 */ /* 0x000fe80000000800 */
[----:B------:R0:W-:Y:S01]  /*05a0*/  STS [R7+0x200], R14 ;  /* 0x0002000e07007388 */ /* 0x0001e20000000800 */
[----:B------:R-:W-:Y:S01]  /*05b0*/  BAR.SYNC.DEFER_BLOCKING 0x0 ;  /* 0x0000000000007b1d */ /* 0x000fe20000010000 */
[----:B------:R-:W-:Y:S02]  /*05c0*/  ISETP.NE.AND P0, PT, R2, RZ, PT ;  /* 0x000000ff0200720c */ /* 0x000fe40003f05270 */
[----:B------:R-:W-:-:S06]  /*05d0*/  LEA R2, R6, UR4, 0x2 ;  /* 0x0000000406027c11 */ /* 0x000fcc000f8e10ff */
[----:B------:R-:W1:Y:S01]  /*05e0*/  LDS.64 R2, [R2] ;  /* 0x0000000002027984 */ /* 0x000e620000000a00 */
[----:B------:R-:W-:Y:S02]  /*05f0*/  SEL R0, RZ, 0x1, !P5 ;  /* 0x00000001ff007807 */ /* 0x000fe40006800000 */
[----:B0-----:R-:W-:Y:S02]  /*0600*/  SEL R7, RZ, 0x1, !P4 ;  /* 0x00000001ff077807 */ /* 0x001fe40006000000 */
[----:B------:R-:W-:Y:S02]  /*0610*/  SEL R0, R0, 0x2, P3 ;  /* 0x0000000200007807 */ /* 0x000fe40001800000 */
[----:B------:R-:W-:Y:S02]  /*0620*/  SEL R7, R7, 0x2, P2 ;  /* 0x0000000207077807 */ /* 0x000fe40001000000 */
[----:B------:R-:W-:Y:S02]  /*0630*/  SEL R13, R0, 0x3, P1 ;  /* 0x00000003000d7807 */ /* 0x000fe40000800000 */
[----:B------:R-:W-:Y:S01]  /*0640*/  SEL R7, R7, 0x3, P6 ;  /* 0x0000000307077807 */ /* 0x000fe20003000000 */
[----:B-1----:R0:W-:Y:S01]  /*0650*/  @!P0 STG.E.64 desc[UR6][R4.64], R2 ;  /* 0x0000000204008986 */ /* 0x0021e2000c101b06 */
[----:B------:R-:W-:Y:S01]  /*0660*/  BAR.SYNC.DEFER_BLOCKING 0x0 ;  /* 0x0000000000007b1d */ /* 0x000fe20000010000 */
[----:B------:R-:W-:-:S05]  /*0670*/  IADD3 R8, P2, R11, UR8, RZ ;  /* 0x000000080b087c10 */ /* 0x000fca000ff5e0ff */
[----:B------:R0:W-:Y:S04]  /*0680*/  STS.U8 [R10+UR4], R13 ;  /* 0x0000000d0a007988 */ /* 0x0001e80008000004 */
[----:B------:R0:W-:Y:S01]  /*0690*/  STS.U8 [R10+UR4+0x80], R7 ;  /* 0x000080070a007988 */ /* 0x0001e20008000004 */
[----:B------:R-:W-:Y:S01]  /*06a0*/  LEA.HI.X.SX32 R9, R11, UR9, 0x1, P2 ;  /* 0x000000090b097c11 */ /* 0x000fe200090f0eff */
[----:B------:R-:W-:Y:S06]  /*06b0*/  BAR.SYNC.DEFER_BLOCKING 0x0 ;  /* 0x0000000000007b1d */ /* 0x000fec0000010000 */
[----:B0-----:R-:W-:Y:S05]  /*06c0*/  @P0 EXIT ;  /* 0x000000000000094d */ /* 0x001fea0003800000 */
[----:B------:R-:W0:Y:S04]  /*06d0*/  LDS.U16 R3, [R6+UR4] ;  /* 0x0000000406037984 */ /* 0x000e280008000400 */
[----:B0-----:R-:W-:Y:S01]  /*06e0*/  STG.E.U16 desc[UR6][R8.64], R3 ;  /* 0x0000000308007986 */ /* 0x001fe2000c101506 */
[----:B------:R-:W-:Y:S05]  /*06f0*/  EXIT ;  /* 0x000000000000794d */ /* 0x000fea0003800000 */
.L_x_0:
[----:B------:R-:W-:-:S00]  /*0700*/  BRA `(.L_x_0) ;  /* 0xfffffffc00fc7947 */ /* 0x000fc0000383ffff */
[----:B------:R-:W-:-:S00]  /*0710*/  NOP ;  /* 0x0000000000007918 */ /* 0x000fc00000000000 */
        /* <DEDUP_REMOVED lines=14> */
.L_x_1:


//--------------------- .nv.shared.triton_poi_fused_max_pool2d_with_indices_20 --------------------------
	.section	.nv.shared.triton_poi_fused_max_pool2d_with_indices_20,"aw",@nobits
	.sectionflags	@""
	.align	16
	.zero		1024


//--------------------- .nv.constant0.triton_poi_fused_max_pool2d_with_indices_20 --------------------------
	.section	.nv.constant0.triton_poi_fused_max_pool2d_with_indices_20,"a",@progbits
	.sectionflags	@""
	.align	4
.nv.constant0.triton_poi_fused_max_pool2d_with_indices_20:
	.zero		560
